//
// Generated by NVIDIA NVVM Compiler
//
// Compiler Build ID: CL-36424714
// Cuda compilation tools, release 13.0, V13.0.88
// Based on NVVM 20.0.0
//

.version 9.0
.target sm_100
.address_size 64

	// .globl	_Z12createMatrixPii

.visible .entry _Z12createMatrixPii(
	.param .u64 .ptr .align 1 _Z12createMatrixPii_param_0,
	.param .u32 _Z12createMatrixPii_param_1
)
{
	.reg .b32 	%r<6>;
	.reg .b64 	%rd<5>;

	ld.param.u64 	%rd1, [_Z12createMatrixPii_param_0];
	ld.param.u32 	%r1, [_Z12createMatrixPii_param_1];
	cvta.to.global.u64 	%rd2, %rd1;
	mov.u32 	%r2, %tid.y;
	mov.u32 	%r3, %tid.x;
	mad.lo.s32 	%r4, %r2, 10, %r3;
	mad.lo.s32 	%r5, %r1, %r2, %r3;
	mul.wide.u32 	%rd3, %r5, 4;
	add.s64 	%rd4, %rd2, %rd3;
	st.global.u32 	[%rd4], %r4;
	ret;

}


// ===== COMPILED SASS (sm_100) =====

	.target	sm_100

	.elftype	@"ET_EXEC"


//--------------------- .note.nv.tkinfo           --------------------------
	.section	.note.nv.tkinfo,"",@"SHT_NOTE"
	.sectionflags	@"SHF_NOTE_NV_TKINFO"
	.tkinfo
        /*0018*/ 	.word	0x00000002
        /*0030*/ 	.string	""
        /*0030*/ 	.string	"ptxas"
        /*0030*/ 	.string	"Cuda compilation tools, release 13.0, V13.0.88"
        /*0030*/ 	.string	"Build cuda_13.0.r13.0/compiler.36424714_0"
        /*0030*/ 	.string	"-arch sm_100 -m 64 "



//--------------------- .note.nv.cuinfo           --------------------------
	.section	.note.nv.cuinfo,"",@"SHT_NOTE"
	.sectionflags	@"SHF_NOTE_NV_CUINFO"
        /*0018*/ 	.short	0x0002
        /*001a*/ 	.short	0x0064
        /*001c*/ 	.short	0x0082
	.zero		2


//--------------------- .nv.info                  --------------------------
	.section	.nv.info,"",@"SHT_CUDA_INFO"
	.align	4


	//----- nvinfo : EIATTR_REGCOUNT
	.align		4
        /*0000*/ 	.byte	0x04, 0x2f
        /*0002*/ 	.short	(.L_1 - .L_0)
	.align		4
.L_0:
        /*0004*/ 	.word	index@(_Z12createMatrixPii)
        /*0008*/ 	.word	0x0000000a


	//----- nvinfo : EIATTR_FRAME_SIZE
	.align		4
.L_1:
        /*000c*/ 	.byte	0x04, 0x11
        /*000e*/ 	.short	(.L_3 - .L_2)
	.align		4
.L_2:
        /*0010*/ 	.word	index@(_Z12createMatrixPii)
        /*0014*/ 	.word	0x00000000


	//----- nvinfo : EIATTR_MIN_STACK_SIZE
	.align		4
.L_3:
        /*0018*/ 	.byte	0x04, 0x12
        /*001a*/ 	.short	(.L_5 - .L_4)
	.align		4
.L_4:
        /*001c*/ 	.word	index@(_Z12createMatrixPii)
        /*0020*/ 	.word	0x00000000
.L_5:


//--------------------- .nv.compat                --------------------------
	.section	.nv.compat,"",@"SHT_CUDA_COMPAT_INFO"
	.align	4
        /*0000*/ 	.byte	0x02, 0x09, 0x00, 0x00, 0x02, 0x02, 0x01, 0x00, 0x02, 0x05, 0x05, 0x00, 0x03, 0x07, 0x01, 0x01
        /*0010*/ 	.byte	0x02, 0x03, 0x00, 0x00, 0x02, 0x06, 0x01, 0x00, 0x04, 0x0b, 0x08, 0x00, 0x09, 0x00, 0x00, 0x00
        /*0020*/ 	.byte	0x00, 0x00, 0x00, 0x00


//--------------------- .nv.info._Z12createMatrixPii --------------------------
	.section	.nv.info._Z12createMatrixPii,"",@"SHT_CUDA_INFO"
	.sectionflags	@""
	.align	4


	//----- nvinfo : EIATTR_CUDA_API_VERSION
	.align		4
        /*0000*/ 	.byte	0x04, 0x37
        /*0002*/ 	.short	(.L_7 - .L_6)
.L_6:
        /*0004*/ 	.word	0x00000082


	//----- nvinfo : EIATTR_KPARAM_INFO
	.align		4
.L_7:
        /*0008*/ 	.byte	0x04, 0x17
        /*000a*/ 	.short	(.L_9 - .L_8)
.L_8:
        /*000c*/ 	.word	0x00000000
        /*0010*/ 	.short	0x0001
        /*0012*/ 	.short	0x0008
        /*0014*/ 	.byte	0x00, 0xf0, 0x11, 0x00


	//----- nvinfo : EIATTR_KPARAM_INFO
	.align		4
.L_9:
        /*0018*/ 	.byte	0x04, 0x17
        /*001a*/ 	.short	(.L_11 - .L_10)
.L_10:
        /*001c*/ 	.word	0x00000000
        /*0020*/ 	.short	0x0000
        /*0022*/ 	.short	0x0000
        /*0024*/ 	.byte	0x00, 0xf5, 0x21, 0x00


	//----- nvinfo : EIATTR_SPARSE_MMA_MASK
	.align		4
.L_11:
        /*0028*/ 	.byte	0x03, 0x50
        /*002a*/ 	.short	0x0000


	//----- nvinfo : EIATTR_MAXREG_COUNT
	.align		4
        /*002c*/ 	.byte	0x03, 0x1b
        /*002e*/ 	.short	0x00ff


	//----- nvinfo : EIATTR_MERCURY_ISA_VERSION
	.align		4
        /*0030*/ 	.byte	0x03, 0x5f
        /*0032*/ 	.short	0x0101


	//----- nvinfo : EIATTR_VRC_CTA_INIT_COUNT
	.align		4
        /*0034*/ 	.byte	0x02, 0x4a
	.zero		1
	.zero		1


	//----- nvinfo : EIATTR_EXIT_INSTR_OFFSETS
	.align		4
        /*0038*/ 	.byte	0x04, 0x1c
        /*003a*/ 	.short	(.L_13 - .L_12)


	//   ....[0]....
.L_12:
        /*003c*/ 	.word	0x000000a0


	//----- nvinfo : EIATTR_CBANK_PARAM_SIZE
	.align		4
.L_13:
        /*0040*/ 	.byte	0x03, 0x19
        /*0042*/ 	.short	0x000c


	//----- nvinfo : EIATTR_PARAM_CBANK
	.align		4
        /*0044*/ 	.byte	0x04, 0x0a
        /*0046*/ 	.short	(.L_15 - .L_14)
	.align		4
.L_14:
        /*0048*/ 	.word	index@(.nv.constant0._Z12createMatrixPii)
        /*004c*/ 	.short	0x0380
        /*004e*/ 	.short	0x000c


	//----- nvinfo : EIATTR_SW_WAR
	.align		4
.L_15:
        /*0050*/ 	.byte	0x04, 0x36
        /*0052*/ 	.short	(.L_17 - .L_16)
.L_16:
        /*0054*/ 	.word	0x00000008
.L_17:


//--------------------- .nv.callgraph             --------------------------
	.section	.nv.callgraph,"",@"SHT_CUDA_CALLGRAPH"
	.align	4
	.sectionentsize	8
	.align		4
        /*0000*/ 	.word	0x00000000
	.align		4
        /*0004*/ 	.word	0xffffffff
	.align		4
        /*0008*/ 	.word	0x00000000
	.align		4
        /*000c*/ 	.word	0xfffffffe
	.align		4
        /*0010*/ 	.word	0x00000000
	.align		4
        /*0014*/ 	.word	0xfffffffd
	.align		4
        /*0018*/ 	.word	0x00000000
	.align		4
        /*001c*/ 	.word	0xfffffffc


//--------------------- .text._Z12createMatrixPii --------------------------
	.section	.text._Z12createMatrixPii,"ax",@progbits
	.align	128
        .global         _Z12createMatrixPii
        .type           _Z12createMatrixPii,@function
        .size           _Z12createMatrixPii,(.L_x_1 - _Z12createMatrixPii)
        .other          _Z12createMatrixPii,@"STO_CUDA_ENTRY STV_DEFAULT"
_Z12createMatrixPii:
.text._Z12createMatrixPii:
[----:B------:R-:W-:Y:S01]  /*0000*/  LDC R1, c[0x0][0x37c] ;  /* 0x0000df00ff017b82 */ /* 0x000fe20000000800 */
[----:B------:R-:W0:Y:S07]  /*0010*/  S2R R5, SR_TID.Y ;  /* 0x0000000000057919 */ /* 0x000e2e0000002200 */
[----:B------:R-:W1:Y:S01]  /*0020*/  LDC.64 R2, c[0x0][0x380] ;  /* 0x0000e000ff027b82 */ /* 0x000e620000000a00 */
[----:B------:R-:W0:Y:S01]  /*0030*/  LDCU UR6, c[0x0][0x388] ;  /* 0x00007100ff0677ac */ /* 0x000e220008000800 */
[----:B------:R-:W0:Y:S01]  /*0040*/  S2R R0, SR_TID.X ;  /* 0x0000000000007919 */ /* 0x000e220000002100 */
[----:B------:R-:W2:Y:S01]  /*0050*/  LDCU.64 UR4, c[0x0][0x358] ;  /* 0x00006b00ff0477ac */ /* 0x000ea20008000a00 */
[----:B0-----:R-:W-:-:S02]  /*0060*/  IMAD R7, R5, UR6, R0 ;  /* 0x0000000605077c24 */ /* 0x001fc4000f8e0200 */
[----:B------:R-:W-:Y:S02]  /*0070*/  IMAD R5, R5, 0xa, R0 ;  /* 0x0000000a05057824 */ /* 0x000fe400078e0200 */
[----:B-1----:R-:W-:-:S05]  /*0080*/  IMAD.WIDE.U32 R2, R7, 0x4, R2 ;  /* 0x0000000407027825 */ /* 0x002fca00078e0002 */
[----:B--2---:R-:W-:Y:S01]  /*0090*/  STG.E desc[UR4][R2.64], R5 ;  /* 0x0000000502007986 */ /* 0x004fe2000c101904 */
[----:B------:R-:W-:Y:S05]  /*00a0*/  EXIT ;  /* 0x000000000000794d */ /* 0x000fea0003800000 */
.L_x_0:
[----:B------:R-:W-:-:S00]  /*00b0*/  BRA `(.L_x_0) ;  /* 0xfffffffc00fc7947 */ /* 0x000fc0000383ffff */
[----:B------:R-:W-:-:S00]  /*00c0*/  NOP ;  /* 0x0000000000007918 */ /* 0x000fc00000000000 */
        /* <DEDUP_REMOVED lines=11> */
.L_x_1:


//--------------------- .nv.shared.reserved.0     --------------------------
	.section	.nv.shared.reserved.0,"aw",@nobits
	.weak		__nv_reservedSMEM_offset_0_alias
	.size		__nv_reservedSMEM_offset_0_alias, 0, 64
	.other		__nv_reservedSMEM_offset_0_alias,@"STO_CUDA_RESERVED_SHARED STV_DEFAULT"
__nv_reservedSMEM_offset_0_alias:
	.zero		0
	.zero		64


//--------------------- .nv.constant0._Z12createMatrixPii --------------------------
	.section	.nv.constant0._Z12createMatrixPii,"a",@progbits
	.sectionflags	@""
	.align	4
.nv.constant0._Z12createMatrixPii:
	.zero		908


//--------------------- SYMBOLS --------------------------

	.type		.nv.reservedSmem.offset0,@object
	.size		.nv.reservedSmem.offset0,0x4
